	.headerflags	@"EF_CUDA_TEXMODE_UNIFIED EF_CUDA_64BIT_ADDRESS EF_CUDA_SM86 EF_CUDA_VIRTUAL_SM(EF_CUDA_SM86)"
	.elftype	@"ET_EXEC"


//--------------------- .nv.info                  --------------------------
	.section	.nv.info,"",@"SHT_CUDA_INFO"
	.align	4


	//----- nvinfo : EIATTR_REGCOUNT
	.align		4
        /*0000*/ 	.byte	0x04, 0x2f
        /*0002*/ 	.short	(.L_1 - .L_0)
	.align		4
.L_0:
        /*0004*/ 	.word	index@(triton__0d1d2d3d4d5d678)
        /*0008*/ 	.word	0x00000028


	//----- nvinfo : EIATTR_MAX_STACK_SIZE
	.align		4
.L_1:
        /*000c*/ 	.byte	0x04, 0x23
        /*000e*/ 	.short	(.L_3 - .L_2)
	.align		4
.L_2:
        /*0010*/ 	.word	index@(triton__0d1d2d3d4d5d678)
        /*0014*/ 	.word	0x00000000


	//----- nvinfo : EIATTR_MIN_STACK_SIZE
	.align		4
.L_3:
        /*0018*/ 	.byte	0x04, 0x12
        /*001a*/ 	.short	(.L_5 - .L_4)
	.align		4
.L_4:
        /*001c*/ 	.word	index@(triton__0d1d2d3d4d5d678)
        /*0020*/ 	.word	0x00000000


	//----- nvinfo : EIATTR_FRAME_SIZE
	.align		4
.L_5:
        /*0024*/ 	.byte	0x04, 0x11
        /*0026*/ 	.short	(.L_7 - .L_6)
	.align		4
.L_6:
        /*0028*/ 	.word	index@(triton__0d1d2d3d4d5d678)
        /*002c*/ 	.word	0x00000000
.L_7:


//--------------------- .nv.info.triton__0d1d2d3d4d5d678 --------------------------
	.section	.nv.info.triton__0d1d2d3d4d5d678,"",@"SHT_CUDA_INFO"
	.align	4


	//----- nvinfo : EIATTR_CUDA_API_VERSION
	.align		4
        /*0000*/ 	.byte	0x04, 0x37
        /*0002*/ 	.short	(.L_9 - .L_8)
.L_8:
        /*0004*/ 	.word	0x0000007b


	//----- nvinfo : EIATTR_SW2861232_WAR
	.align		4
.L_9:
        /*0008*/ 	.byte	0x01, 0x35
	.zero		2


	//----- nvinfo : EIATTR_PARAM_CBANK
	.align		4
        /*000c*/ 	.byte	0x04, 0x0a
        /*000e*/ 	.short	(.L_11 - .L_10)
	.align		4
.L_10:
        /*0010*/ 	.word	index@(.nv.constant0.triton__0d1d2d3d4d5d678)
        /*0014*/ 	.short	0x0160
        /*0016*/ 	.short	0x0040


	//----- nvinfo : EIATTR_CBANK_PARAM_SIZE
	.align		4
.L_11:
        /*0018*/ 	.byte	0x03, 0x19
        /*001a*/ 	.short	0x0040


	//----- nvinfo : EIATTR_KPARAM_INFO
	.align		4
        /*001c*/ 	.byte	0x04, 0x17
        /*001e*/ 	.short	(.L_13 - .L_12)
.L_12:
        /*0020*/ 	.word	0x00000000
        /*0024*/ 	.short	0x0008
        /*0026*/ 	.short	0x003c
        /*0028*/ 	.byte	0x00, 0xf0, 0x11, 0x00


	//----- nvinfo : EIATTR_KPARAM_INFO
	.align		4
.L_13:
        /*002c*/ 	.byte	0x04, 0x17
        /*002e*/ 	.short	(.L_15 - .L_14)
.L_14:
        /*0030*/ 	.word	0x00000000
        /*0034*/ 	.short	0x0007
        /*0036*/ 	.short	0x0038
        /*0038*/ 	.byte	0x00, 0xf0, 0x11, 0x00


	//----- nvinfo : EIATTR_KPARAM_INFO
	.align		4
.L_15:
        /*003c*/ 	.byte	0x04, 0x17
        /*003e*/ 	.short	(.L_17 - .L_16)
.L_16:
        /*0040*/ 	.word	0x00000000
        /*0044*/ 	.short	0x0006
        /*0046*/ 	.short	0x0030
        /*0048*/ 	.byte	0x00, 0xf0, 0x21, 0x00


	//----- nvinfo : EIATTR_KPARAM_INFO
	.align		4
.L_17:
        /*004c*/ 	.byte	0x04, 0x17
        /*004e*/ 	.short	(.L_19 - .L_18)
.L_18:
        /*0050*/ 	.word	0x00000000
        /*0054*/ 	.short	0x0005
        /*0056*/ 	.short	0x0028
        /*0058*/ 	.byte	0x00, 0xf0, 0x21, 0x00


	//----- nvinfo : EIATTR_KPARAM_INFO
	.align		4
.L_19:
        /*005c*/ 	.byte	0x04, 0x17
        /*005e*/ 	.short	(.L_21 - .L_20)
.L_20:
        /*0060*/ 	.word	0x00000000
        /*0064*/ 	.short	0x0004
        /*0066*/ 	.short	0x0020
        /*0068*/ 	.byte	0x00, 0xf0, 0x21, 0x00


	//----- nvinfo : EIATTR_KPARAM_INFO
	.align		4
.L_21:
        /*006c*/ 	.byte	0x04, 0x17
        /*006e*/ 	.short	(.L_23 - .L_22)
.L_22:
        /*0070*/ 	.word	0x00000000
        /*0074*/ 	.short	0x0003
        /*0076*/ 	.short	0x0018
        /*0078*/ 	.byte	0x00, 0xf0, 0x21, 0x00


	//----- nvinfo : EIATTR_KPARAM_INFO
	.align		4
.L_23:
        /*007c*/ 	.byte	0x04, 0x17
        /*007e*/ 	.short	(.L_25 - .L_24)
.L_24:
        /*0080*/ 	.word	0x00000000
        /*0084*/ 	.short	0x0002
        /*0086*/ 	.short	0x0010
        /*0088*/ 	.byte	0x00, 0xf0, 0x21, 0x00


	//----- nvinfo : EIATTR_KPARAM_INFO
	.align		4
.L_25:
        /*008c*/ 	.byte	0x04, 0x17
        /*008e*/ 	.short	(.L_27 - .L_26)
.L_26:
        /*0090*/ 	.word	0x00000000
        /*0094*/ 	.short	0x0001
        /*0096*/ 	.short	0x0008
        /*0098*/ 	.byte	0x00, 0xf0, 0x21, 0x00


	//----- nvinfo : EIATTR_KPARAM_INFO
	.align		4
.L_27:
        /*009c*/ 	.byte	0x04, 0x17
        /*009e*/ 	.short	(.L_29 - .L_28)
.L_28:
        /*00a0*/ 	.word	0x00000000
        /*00a4*/ 	.short	0x0000
        /*00a6*/ 	.short	0x0000
        /*00a8*/ 	.byte	0x00, 0xf0, 0x21, 0x00


	//----- nvinfo : EIATTR_MAXREG_COUNT
	.align		4
.L_29:
        /*00ac*/ 	.byte	0x03, 0x1b
        /*00ae*/ 	.short	0x00ff


	//----- nvinfo : EIATTR_COOP_GROUP_MASK_REGIDS
	.align		4
        /*00b0*/ 	.byte	0x04, 0x29
        /*00b2*/ 	.short	(.L_31 - .L_30)


	//   ....[0]....
.L_30:
        /*00b4*/ 	.word	0xffffffff


	//   ....[1]....
        /*00b8*/ 	.word	0xffffffff


	//   ....[2]....
        /*00bc*/ 	.word	0xffffffff


	//   ....[3]....
        /*00c0*/ 	.word	0xffffffff


	//   ....[4]....
        /*00c4*/ 	.word	0xffffffff


	//   ....[5]....
        /*00c8*/ 	.word	0xffffffff


	//   ....[6]....
        /*00cc*/ 	.word	0xffffffff


	//   ....[7]....
        /*00d0*/ 	.word	0xffffffff


	//   ....[8]....
        /*00d4*/ 	.word	0xffffffff


	//   ....[9]....
        /*00d8*/ 	.word	0xffffffff


	//   ....[10]....
        /*00dc*/ 	.word	0xffffffff


	//   ....[11]....
        /*00e0*/ 	.word	0xffffffff


	//   ....[12]....
        /*00e4*/ 	.word	0xffffffff


	//   ....[13]....
        /*00e8*/ 	.word	0xffffffff


	//   ....[14]....
        /*00ec*/ 	.word	0xffffffff


	//   ....[15]....
        /*00f0*/ 	.word	0xffffffff


	//   ....[16]....
        /*00f4*/ 	.word	0xffffffff


	//   ....[17]....
        /*00f8*/ 	.word	0xffffffff


	//----- nvinfo : EIATTR_COOP_GROUP_INSTR_OFFSETS
	.align		4
.L_31:
        /*00fc*/ 	.byte	0x04, 0x28
        /*00fe*/ 	.short	(.L_33 - .L_32)


	//   ....[0]....
.L_32:
        /*0100*/ 	.word	0x00000a30


	//   ....[1]....
        /*0104*/ 	.word	0x00000a40


	//   ....[2]....
        /*0108*/ 	.word	0x00000a50


	//   ....[3]....
        /*010c*/ 	.word	0x00000a60


	//   ....[4]....
        /*0110*/ 	.word	0x00000a90


	//   ....[5]....
        /*0114*/ 	.word	0x00000ab0


	//   ....[6]....
        /*0118*/ 	.word	0x00000ac0


	//   ....[7]....
        /*011c*/ 	.word	0x00000ae0


	//   ....[8]....
        /*0120*/ 	.word	0x00000b10


	//   ....[9]....
        /*0124*/ 	.word	0x00000b30


	//   ....[10]....
        /*0128*/ 	.word	0x00000b40


	//   ....[11]....
        /*012c*/ 	.word	0x00000b70


	//   ....[12]....
        /*0130*/ 	.word	0x00000ba0


	//   ....[13]....
        /*0134*/ 	.word	0x00000bc0


	//   ....[14]....
        /*0138*/ 	.word	0x00000bd0


	//   ....[15]....
        /*013c*/ 	.word	0x00000c00


	//   ....[16]....
        /*0140*/ 	.word	0x00000dd0


	//   ....[17]....
        /*0144*/ 	.word	0x00000e00


	//----- nvinfo : EIATTR_EXIT_INSTR_OFFSETS
	.align		4
.L_33:
        /*0148*/ 	.byte	0x04, 0x1c
        /*014a*/ 	.short	(.L_35 - .L_34)


	//   ....[0]....
.L_34:
        /*014c*/ 	.word	0x00000ff0


	//   ....[1]....
        /*0150*/ 	.word	0x00001010


	//----- nvinfo : EIATTR_MAX_THREADS
	.align		4
.L_35:
        /*0154*/ 	.byte	0x04, 0x05
        /*0156*/ 	.short	(.L_37 - .L_36)
.L_36:
        /*0158*/ 	.word	0x00000080
        /*015c*/ 	.word	0x00000001
        /*0160*/ 	.word	0x00000001
.L_37:


//--------------------- .nv.rel.action            --------------------------
	.section	.nv.rel.action,"",@"SHT_CUDA_RELOCINFO"
	.align	8
	.sectionentsize	8
        /*0000*/ 	.byte	0x73, 0x00, 0x00, 0x00, 0x00, 0x00, 0x00, 0x00, 0x00, 0x00, 0x00, 0x11, 0x25, 0x00, 0x05, 0x36


//--------------------- .nv.constant0.triton__0d1d2d3d4d5d678 --------------------------
	.section	.nv.constant0.triton__0d1d2d3d4d5d678,"a",@progbits
	.align	4
.nv.constant0.triton__0d1d2d3d4d5d678:
	.zero		416


//--------------------- .text.triton__0d1d2d3d4d5d678 --------------------------
	.section	.text.triton__0d1d2d3d4d5d678,"ax",@progbits
	.sectionflags	@"SHF_BARRIERS=1"
	.sectioninfo	@"SHI_REGISTERS=40"
	.align	128
        .global         triton__0d1d2d3d4d5d678
        .type           triton__0d1d2d3d4d5d678,@function
        .size           triton__0d1d2d3d4d5d678,(.L_x_1 - triton__0d1d2d3d4d5d678)
        .other          triton__0d1d2d3d4d5d678,@"STO_CUDA_ENTRY STV_DEFAULT"
triton__0d1d2d3d4d5d678:
.text.triton__0d1d2d3d4d5d678:
[----:B------:R-:W-:-:S02]  /*0000*/  IMAD.MOV.U32 R1, RZ, RZ, c[0x0][0x28] ;  /* 0x00000a00ff017624 */ /* 0x000fc400078e00ff */
[----:B------:R-:W0:Y:S01]  /*0010*/  S2R R4, SR_TID.X ;  /* 0x0000000000047919 */ /* 0x000e220000002100 */
[----:B------:R-:W-:Y:S01]  /*0020*/  IMAD.MOV.U32 R25, RZ, RZ, 0x8 ;  /* 0x00000008ff197424 */ /* 0x000fe200078e00ff */
[----:B------:R-:W-:Y:S01]  /*0030*/  CS2R R18, SRZ ;  /* 0x0000000000127805 */ /* 0x000fe2000001ff00 */
[----:B------:R-:W-:Y:S01]  /*0040*/  ULDC.64 UR4, c[0x0][0x118] ;  /* 0x0000460000047ab9 */ /* 0x000fe20000000a00 */
[----:B------:R-:W1:Y:S01]  /*0050*/  S2R R7, SR_CTAID.X ;  /* 0x0000000000077919 */ /* 0x000e620000002500 */
[----:B------:R-:W-:Y:S01]  /*0060*/  CS2R R22, SRZ ;  /* 0x0000000000167805 */ /* 0x000fe2000001ff00 */
[----:B------:R-:W-:Y:S01]  /*0070*/  CS2R R16, SRZ ;  /* 0x0000000000107805 */ /* 0x000fe2000001ff00 */
[----:B0-----:R-:W-:Y:S01]  /*0080*/  IMAD.SHL.U32 R0, R4, 0x4, RZ ;  /* 0x0000000404007824 */ /* 0x001fe200078e00ff */
[--C-:B------:R-:W-:Y:S02]  /*0090*/  SHF.R.U32.HI R2, RZ, 0x5, R4.reuse ;  /* 0x00000005ff027819 */ /* 0x100fe40000011604 */
[----:B------:R-:W-:Y:S01]  /*00a0*/  SHF.R.U32.HI R31, RZ, 0x1, R4 ;  /* 0x00000001ff1f7819 */ /* 0x000fe20000011604 */
[----:B-1----:R-:W-:Y:S01]  /*00b0*/  IMAD.SHL.U32 R7, R7, 0x8, RZ ;  /* 0x0000000807077824 */ /* 0x002fe200078e00ff */
[----:B------:R-:W-:-:S02]  /*00c0*/  LOP3.LUT R6, R0, 0x4, RZ, 0xc0, !PT ;  /* 0x0000000400067812 */ /* 0x000fc400078ec0ff */
[----:B------:R-:W-:Y:S02]  /*00d0*/  SGXT.U32 R31, R31, 0x4 ;  /* 0x000000041f1f781a */ /* 0x000fe40000000000 */
[C---:B------:R-:W-:Y:S02]  /*00e0*/  LOP3.LUT R9, R7.reuse, 0x4, R0, 0xf8, !PT ;  /* 0x0000000407097812 */ /* 0x040fe400078ef800 */
[C-C-:B------:R-:W-:Y:S02]  /*00f0*/  LOP3.LUT R34, R7.reuse, 0x1, R6.reuse, 0xfe, !PT ;  /* 0x0000000107227812 */ /* 0x140fe400078efe06 */
[----:B------:R-:W-:Y:S01]  /*0100*/  LOP3.LUT R28, R7, 0x2, R6, 0xfe, !PT ;  /* 0x00000002071c7812 */ /* 0x000fe200078efe06 */
[C---:B------:R-:W-:Y:S01]  /*0110*/  IMAD.HI R8, R9.reuse, 0x2fa0be83, RZ ;  /* 0x2fa0be8309087827 */ /* 0x040fe200078e02ff */
[----:B------:R-:W-:Y:S02]  /*0120*/  ISETP.GE.AND P6, PT, R34, c[0x0][0x198], PT ;  /* 0x0000660022007a0c */ /* 0x000fe40003fc6270 */
[----:B------:R-:W-:Y:S01]  /*0130*/  ISETP.GE.AND P1, PT, R9, c[0x0][0x198], PT ;  /* 0x0000660009007a0c */ /* 0x000fe20003f26270 */
[----:B------:R-:W-:Y:S01]  /*0140*/  IMAD.HI R10, R28, 0x2fa0be83, RZ ;  /* 0x2fa0be831c0a7827 */ /* 0x000fe200078e02ff */
[----:B------:R-:W-:-:S02]  /*0150*/  SHF.R.U32.HI R3, RZ, 0x1f, R8 ;  /* 0x0000001fff037819 */ /* 0x000fc40000011608 */
[----:B------:R-:W-:Y:S01]  /*0160*/  SGXT.U32 R0, R2, 0x2 ;  /* 0x000000020200781a */ /* 0x000fe20000000000 */
[----:B------:R-:W-:Y:S01]  /*0170*/  IMAD.HI R2, R34, 0x2fa0be83, RZ ;  /* 0x2fa0be8322027827 */ /* 0x000fe200078e02ff */
[----:B------:R-:W-:Y:S02]  /*0180*/  LEA.HI.SX32 R8, R8, R3, 0x1b ;  /* 0x0000000308087211 */ /* 0x000fe400078fdaff */
[----:B------:R-:W-:Y:S01]  /*0190*/  ISETP.GE.AND P4, PT, R28, c[0x0][0x198], PT ;  /* 0x000066001c007a0c */ /* 0x000fe20003f86270 */
[----:B------:R-:W-:Y:S01]  /*01a0*/  IMAD.SHL.U32 R0, R0, 0x10, RZ ;  /* 0x0000001000007824 */ /* 0x000fe200078e00ff */
[----:B------:R-:W-:Y:S01]  /*01b0*/  SHF.R.U32.HI R15, RZ, 0x1f, R10 ;  /* 0x0000001fff0f7819 */ /* 0x000fe2000001160a */
[----:B------:R-:W-:Y:S01]  /*01c0*/  IMAD.WIDE R24, R8, R25, c[0x0][0x160] ;  /* 0x0000580008187625 */ /* 0x000fe200078e0219 */
[----:B------:R-:W-:Y:S02]  /*01d0*/  LOP3.LUT R29, R7, 0x3, R6, 0xfe, !PT ;  /* 0x00000003071d7812 */ /* 0x000fe400078efe06 */
[----:B------:R-:W-:Y:S01]  /*01e0*/  LOP3.LUT R31, R0, R31, RZ, 0xfc, !PT ;  /* 0x0000001f001f7212 */ /* 0x000fe200078efcff */
[----:B------:R-:W-:Y:S01]  /*01f0*/  IMAD.MOV.U32 R3, RZ, RZ, 0x4 ;  /* 0x00000004ff037424 */ /* 0x000fe200078e00ff */
[----:B------:R0:W2:Y:S01]  /*0200*/  @!P6 LDG.E.EL.64 R18, [R24.64] ;  /* 0x000000041812e981 */ /* 0x0000a2000c2e1b00 */
[----:B------:R-:W-:Y:S01]  /*0210*/  LEA.HI.SX32 R27, R10, R15, 0x1b ;  /* 0x0000000f0a1b7211 */ /* 0x000fe200078fdaff */
[----:B------:R-:W-:Y:S01]  /*0220*/  IMAD R26, R8, -0xac, R9 ;  /* 0xffffff54081a7824 */ /* 0x000fe200078e0209 */
[----:B------:R-:W-:Y:S01]  /*0230*/  SHF.R.U32.HI R11, RZ, 0x1f, R2 ;  /* 0x0000001fff0b7819 */ /* 0x000fe20000011602 */
[----:B------:R0:W3:Y:S01]  /*0240*/  @!P1 LDG.E.EL.64 R22, [R24.64] ;  /* 0x0000000418169981 */ /* 0x0000e2000c2e1b00 */
[----:B------:R-:W-:Y:S01]  /*0250*/  ISETP.GE.AND P5, PT, R29, c[0x0][0x198], PT ;  /* 0x000066001d007a0c */ /* 0x000fe20003fa6270 */
[----:B------:R-:W-:Y:S01]  /*0260*/  CS2R R14, SRZ ;  /* 0x00000000000e7805 */ /* 0x000fe2000001ff00 */
[----:B------:R-:W-:Y:S01]  /*0270*/  LEA.HI.SX32 R13, R2, R11, 0x1b ;  /* 0x0000000b020d7211 */ /* 0x000fe200078fdaff */
[----:B------:R-:W-:Y:S01]  /*0280*/  IMAD R30, R8, 0x32, R31 ;  /* 0x00000032081e7824 */ /* 0x000fe200078e021f */
[----:B------:R-:W-:Y:S01]  /*0290*/  ISETP.GE.U32.AND P0, PT, R31, 0x32, PT ;  /* 0x000000321f00780c */ /* 0x000fe20003f06070 */
[----:B------:R-:W-:-:S02]  /*02a0*/  IMAD.MOV.U32 R2, RZ, RZ, RZ ;  /* 0x000000ffff027224 */ /* 0x000fc400078e00ff */
[----:B------:R-:W-:Y:S01]  /*02b0*/  IMAD.MOV.U32 R0, RZ, RZ, RZ ;  /* 0x000000ffff007224 */ /* 0x000fe200078e00ff */
[----:B------:R0:W4:Y:S01]  /*02c0*/  @!P4 LDG.E.EL.64 R14, [R24.64] ;  /* 0x00000004180ec981 */ /* 0x000122000c2e1b00 */
[----:B------:R-:W-:Y:S01]  /*02d0*/  IMAD.WIDE R20, R8, R3, c[0x0][0x168] ;  /* 0x00005a0008147625 */ /* 0x000fe200078e0203 */
[----:B------:R-:W-:-:S03]  /*02e0*/  ISETP.LT.AND P3, PT, R9, c[0x0][0x198], !P0 ;  /* 0x0000660009007a0c */ /* 0x000fc60004761270 */
[----:B------:R-:W-:Y:S01]  /*02f0*/  IMAD.WIDE R10, R26, R3, c[0x0][0x178] ;  /* 0x00005e001a0a7625 */ /* 0x000fe200078e0203 */
[----:B------:R1:W5:Y:S03]  /*0300*/  @!P1 LDG.E.EL R2, [R20.64] ;  /* 0x0000000414029981 */ /* 0x000366000c2e1900 */
[----:B------:R-:W-:Y:S01]  /*0310*/  IMAD R30, R30, 0xac, RZ ;  /* 0x000000ac1e1e7824 */ /* 0x000fe200078e02ff */
[----:B------:R0:W5:Y:S01]  /*0320*/  @!P1 LDG.E.EL R0, [R10.64] ;  /* 0x000000040a009981 */ /* 0x000162000c2e1900 */
[----:B------:R-:W-:Y:S01]  /*0330*/  ISETP.LT.AND P2, PT, R34, c[0x0][0x198], !P0 ;  /* 0x0000660022007a0c */ /* 0x000fe20004741270 */
[----:B------:R-:W-:Y:S01]  /*0340*/  IMAD R34, R13, -0xac, R34 ;  /* 0xffffff540d227824 */ /* 0x000fe200078e0222 */
[----:B------:R-:W-:Y:S01]  /*0350*/  ISETP.LT.AND P1, PT, R28, c[0x0][0x198], !P0 ;  /* 0x000066001c007a0c */ /* 0x000fe20004721270 */
[----:B------:R-:W-:Y:S01]  /*0360*/  IMAD.IADD R26, R26, 0x1, R30 ;  /* 0x000000011a1a7824 */ /* 0x000fe200078e021e */
[----:B------:R1:W5:Y:S01]  /*0370*/  @!P5 LDG.E.EL.64 R16, [R24.64] ;  /* 0x000000041810d981 */ /* 0x000362000c2e1b00 */
[----:B------:R-:W-:-:S02]  /*0380*/  IMAD R28, R27, -0xac, R28 ;  /* 0xffffff541b1c7824 */ /* 0x000fc400078e021c */
[----:B------:R-:W-:Y:S01]  /*0390*/  IMAD.HI R35, R29, 0x2fa0be83, RZ ;  /* 0x2fa0be831d237827 */ /* 0x000fe200078e02ff */
[----:B------:R-:W-:Y:S01]  /*03a0*/  CS2R R8, SRZ ;  /* 0x0000000000087805 */ /* 0x000fe2000001ff00 */
[----:B0-----:R-:W-:Y:S02]  /*03b0*/  CS2R R10, SRZ ;  /* 0x00000000000a7805 */ /* 0x001fe4000001ff00 */
[----:B------:R-:W-:Y:S01]  /*03c0*/  IMAD.WIDE R12, R34, R3, c[0x0][0x178] ;  /* 0x00005e00220c7625 */ /* 0x000fe200078e0203 */
[----:B------:R-:W-:-:S03]  /*03d0*/  SHF.R.U32.HI R36, RZ, 0x1f, R35 ;  /* 0x0000001fff247819 */ /* 0x000fc60000011623 */
[-C--:B-1----:R-:W-:Y:S01]  /*03e0*/  IMAD.WIDE R24, R26, R3.reuse, c[0x0][0x170] ;  /* 0x00005c001a187625 */ /* 0x082fe200078e0203 */
[----:B------:R0:W5:Y:S03]  /*03f0*/  @!P6 LDG.E.EL R8, [R12.64] ;  /* 0x000000040c08e981 */ /* 0x000166000c2e1900 */
[-C--:B------:R-:W-:Y:S01]  /*0400*/  IMAD.WIDE R32, R28, R3.reuse, c[0x0][0x178] ;  /* 0x00005e001c207625 */ /* 0x080fe200078e0203 */
[----:B------:R1:W5:Y:S03]  /*0410*/  @P3 LDG.E R10, [R24.64] ;  /* 0x00000004180a3981 */ /* 0x000366000c1e1900 */
[-C--:B------:R-:W-:Y:S01]  /*0420*/  IMAD.WIDE R26, R26, R3.reuse, c[0x0][0x180] ;  /* 0x000060001a1a7625 */ /* 0x080fe200078e0203 */
[----:B------:R1:W5:Y:S03]  /*0430*/  @!P4 LDG.E.EL R9, [R32.64] ;  /* 0x000000042009c981 */ /* 0x000366000c2e1900 */
[----:B------:R-:W-:Y:S01]  /*0440*/  IMAD.IADD R37, R34, 0x1, R30 ;  /* 0x0000000122257824 */ /* 0x000fe200078e021e */
[----:B0-----:R-:W-:Y:S01]  /*0450*/  CS2R R12, SRZ ;  /* 0x00000000000c7805 */ /* 0x001fe2000001ff00 */
[----:B------:R0:W5:Y:S01]  /*0460*/  @P3 LDG.E R11, [R26.64] ;  /* 0x000000041a0b3981 */ /* 0x000162000c1e1900 */
[----:B-1----:R-:W-:Y:S01]  /*0470*/  LEA.HI.SX32 R32, R35, R36, 0x1b ;  /* 0x0000002423207211 */ /* 0x002fe200078fdaff */
[----:B------:R-:W-:Y:S01]  /*0480*/  IMAD.WIDE R34, R37, R3, c[0x0][0x170] ;  /* 0x00005c0025227625 */ /* 0x000fe200078e0203 */
[----:B------:R-:W-:-:S04]  /*0490*/  CS2R R24, SRZ ;  /* 0x0000000000187805 */ /* 0x000fc8000001ff00 */
[----:B------:R1:W5:Y:S01]  /*04a0*/  @P2 LDG.E R12, [R34.64] ;  /* 0x00000004220c2981 */ /* 0x000362000c1e1900 */
[----:B------:R-:W-:Y:S02]  /*04b0*/  IMAD.MOV.U32 R6, RZ, RZ, RZ ;  /* 0x000000ffff067224 */ /* 0x000fe400078e00ff */
[----:B0-----:R-:W-:Y:S02]  /*04c0*/  IMAD R26, R32, -0xac, R29 ;  /* 0xffffff54201a7824 */ /* 0x001fe400078e021d */
[-C--:B------:R-:W-:Y:S02]  /*04d0*/  IMAD.WIDE R36, R37, R3.reuse, c[0x0][0x180] ;  /* 0x0000600025247625 */ /* 0x080fe400078e0203 */
[----:B------:R0:W5:Y:S02]  /*04e0*/  @!P6 LDG.E.EL R6, [R20.64] ;  /* 0x000000041406e981 */ /* 0x000164000c2e1900 */
[----:B-1----:R-:W-:Y:S02]  /*04f0*/  IMAD.IADD R34, R28, 0x1, R30 ;  /* 0x000000011c227824 */ /* 0x002fe400078e021e */
[----:B------:R1:W5:Y:S02]  /*0500*/  @P2 LDG.E R13, [R36.64] ;  /* 0x00000004240d2981 */ /* 0x000364000c1e1900 */
[----:B------:R-:W-:Y:S01]  /*0510*/  IMAD.WIDE R32, R34, R3, c[0x0][0x170] ;  /* 0x00005c0022207625 */ /* 0x000fe200078e0203 */
[----:B------:R-:W-:-:S04]  /*0520*/  ISETP.LT.AND P0, PT, R29, c[0x0][0x198], !P0 ;  /* 0x000066001d007a0c */ /* 0x000fc80004701270 */
[----:B------:R0:W5:Y:S01]  /*0530*/  @P1 LDG.E R25, [R32.64] ;  /* 0x0000000420191981 */ /* 0x000162000c1e1900 */
[----:B------:R-:W-:-:S04]  /*0540*/  IMAD.WIDE R28, R26, R3, c[0x0][0x178] ;  /* 0x00005e001a1c7625 */ /* 0x000fc800078e0203 */
[----:B------:R-:W-:Y:S01]  /*0550*/  IMAD.IADD R30, R26, 0x1, R30 ;  /* 0x000000011a1e7824 */ /* 0x000fe200078e021e */
[----:B------:R0:W5:Y:S01]  /*0560*/  @!P5 LDG.E.EL R24, [R28.64] ;  /* 0x000000041c18d981 */ /* 0x000162000c2e1900 */
[----:B------:R-:W-:Y:S01]  /*0570*/  CS2R R26, SRZ ;  /* 0x00000000001a7805 */ /* 0x000fe2000001ff00 */
[----:B------:R-:W-:-:S04]  /*0580*/  IMAD.WIDE R34, R34, R3, c[0x0][0x180] ;  /* 0x0000600022227625 */ /* 0x000fc800078e0203 */
[CC--:B-1----:R-:W-:Y:S01]  /*0590*/  IMAD.WIDE R36, R30.reuse, R3.reuse, c[0x0][0x170] ;  /* 0x00005c001e247625 */ /* 0x0c2fe200078e0203 */
[----:B------:R1:W5:Y:S01]  /*05a0*/  @P1 LDG.E R26, [R34.64] ;  /* 0x00000004221a1981 */ /* 0x000362000c1e1900 */
[----:B0-----:R-:W-:Y:S02]  /*05b0*/  CS2R R28, SRZ ;  /* 0x00000000001c7805 */ /* 0x001fe4000001ff00 */
[----:B------:R-:W-:Y:S01]  /*05c0*/  IMAD.WIDE R32, R30, R3, c[0x0][0x180] ;  /* 0x000060001e207625 */ /* 0x000fe200078e0203 */
[----:B------:R0:W5:Y:S03]  /*05d0*/  @P0 LDG.E R27, [R36.64] ;  /* 0x00000004241b0981 */ /* 0x000166000c1e1900 */
[----:B------:R-:W-:Y:S01]  /*05e0*/  IMAD.MOV.U32 R30, RZ, RZ, RZ ;  /* 0x000000ffff1e7224 */ /* 0x000fe200078e00ff */
[----:B------:R0:W5:Y:S04]  /*05f0*/  @P0 LDG.E R28, [R32.64] ;  /* 0x00000004201c0981 */ /* 0x000168000c1e1900 */
[----:B------:R0:W5:Y:S04]  /*0600*/  @!P4 LDG.E.EL R29, [R20.64] ;  /* 0x00000004141dc981 */ /* 0x000168000c2e1900 */
[----:B------:R0:W5:Y:S02]  /*0610*/  @!P5 LDG.E.EL R30, [R20.64] ;  /* 0x00000004141ed981 */ /* 0x000164000c2e1900 */
[----:B0-----:R0:W0:Y:S01]  /*0620*/  I2F.F64 R20, R31 ;  /* 0x0000001f00147312 */ /* 0x0010220000201c00 */
[----:B------:R-:W-:Y:S01]  /*0630*/  LOP3.LUT R4, R7, 0x7, R4, 0xf8, !PT ;  /* 0x0000000707047812 */ /* 0x000fe200078ef804 */
[----:B--2---:R-:W1:-:S04]  /*0640*/  DSETP.NAN.AND P4, PT, R18, R18, PT ;  /* 0x000000121200722a */ /* 0x004e480003f88000 */
[----:B------:R-:W2:Y:S02]  /*0650*/  DSETP.GEU.AND P5, PT, R18, 50, PT ;  /* 0x404900001200742a */ /* 0x000ea40003fae000 */
[C---:B-1----:R-:W-:Y:S02]  /*0660*/  FSEL R35, R18.reuse, RZ, P4 ;  /* 0x000000ff12237208 */ /* 0x042fe40002000000 */
[C---:B------:R-:W-:Y:S01]  /*0670*/  FSEL R37, R19.reuse, 3.140625, P4 ;  /* 0x4049000013257808 */ /* 0x040fe20002000000 */
[C---:B---3--:R-:W1:Y:S01]  /*0680*/  DSETP.NAN.AND P4, PT, R22.reuse, R22, PT ;  /* 0x000000161600722a */ /* 0x048e620003f88000 */
[----:B--2---:R-:W-:Y:S02]  /*0690*/  FSEL R18, R18, R35, !P5 ;  /* 0x0000002312127208 */ /* 0x004fe40006800000 */
[----:B------:R-:W-:Y:S01]  /*06a0*/  FSEL R19, R19, R37, !P5 ;  /* 0x0000002513137208 */ /* 0x000fe20006800000 */
[----:B------:R-:W2:Y:S02]  /*06b0*/  DSETP.GEU.AND P5, PT, R22, 50, PT ;  /* 0x404900001600742a */ /* 0x000ea40003fae000 */
[----:B-1----:R-:W-:-:S02]  /*06c0*/  FSEL R33, R22, RZ, P4 ;  /* 0x000000ff16217208 */ /* 0x002fc40002000000 */
[C---:B------:R-:W-:Y:S01]  /*06d0*/  FSEL R35, R23.reuse, 3.140625, P4 ;  /* 0x4049000017237808 */ /* 0x040fe20002000000 */
[C---:B----4-:R-:W1:Y:S01]  /*06e0*/  DSETP.NAN.AND P4, PT, R14.reuse, R14, PT ;  /* 0x0000000e0e00722a */ /* 0x050e620003f88000 */
[----:B--2---:R-:W-:Y:S02]  /*06f0*/  FSEL R22, R22, R33, !P5 ;  /* 0x0000002116167208 */ /* 0x004fe40006800000 */
[----:B------:R-:W-:Y:S01]  /*0700*/  FSEL R23, R23, R35, !P5 ;  /* 0x0000002317177208 */ /* 0x000fe20006800000 */
[----:B------:R-:W2:Y:S02]  /*0710*/  DSETP.GEU.AND P5, PT, R14, 50, PT ;  /* 0x404900000e00742a */ /* 0x000ea40003fae000 */
[C---:B-1----:R-:W-:Y:S02]  /*0720*/  FSEL R33, R14.reuse, RZ, P4 ;  /* 0x000000ff0e217208 */ /* 0x042fe40002000000 */
[----:B------:R-:W-:Y:S01]  /*0730*/  FSEL R35, R15, 3.140625, P4 ;  /* 0x404900000f237808 */ /* 0x000fe20002000000 */
[----:B-----5:R-:W1:Y:S01]  /*0740*/  DSETP.NAN.AND P4, PT, R16, R16, PT ;  /* 0x000000101000722a */ /* 0x020e620003f88000 */
[----:B--2---:R-:W-:-:S05]  /*0750*/  FSEL R14, R14, R33, !P5 ;  /* 0x000000210e0e7208 */ /* 0x004fca0006800000 */
[----:B-1----:R-:W-:Y:S02]  /*0760*/  FSEL R33, R16, RZ, P4 ;  /* 0x000000ff10217208 */ /* 0x002fe40002000000 */
[----:B0-----:R-:W-:Y:S01]  /*0770*/  FSEL R31, R17, 3.140625, P4 ;  /* 0x40490000111f7808 */ /* 0x001fe20002000000 */
[----:B------:R0:W-:Y:S02]  /*0780*/  DSETP.GT.AND P4, PT, R22, R20, PT ;  /* 0x000000141600722a */ /* 0x0001e40003f84000 */
[----:B0-----:R-:W-:Y:S02]  /*0790*/  SEL R23, R10, RZ, P3 ;  /* 0x000000ff0a177207 */ /* 0x001fe40001800000 */
[----:B------:R-:W-:-:S03]  /*07a0*/  FSEL R15, R15, R35, !P5 ;  /* 0x000000230f0f7208 */ /* 0x000fc60006800000 */
[----:B------:R-:W-:Y:S01]  /*07b0*/  FADD R0, R23, R0 ;  /* 0x0000000017007221 */ /* 0x000fe20000000000 */
[----:B------:R-:W-:Y:S01]  /*07c0*/  SEL R7, R11, RZ, P3 ;  /* 0x000000ff0b077207 */ /* 0x000fe20001800000 */
[----:B------:R-:W0:Y:S01]  /*07d0*/  DSETP.GEU.AND P5, PT, R16, 50, PT ;  /* 0x404900001000742a */ /* 0x000e220003fae000 */
[----:B------:R-:W-:-:S03]  /*07e0*/  LOP3.LUT P6, RZ, R2, 0x7fffffff, RZ, 0xc0, !PT ;  /* 0x7fffffff02ff7812 */ /* 0x000fc600078cc0ff */
[----:B------:R-:W-:Y:S01]  /*07f0*/  FADD R7, R7, R0 ;  /* 0x0000000007077221 */ /* 0x000fe20000000000 */
[----:B------:R-:W-:Y:S01]  /*0800*/  IMAD.HI R0, R4, 0x2fa0be83, RZ ;  /* 0x2fa0be8304007827 */ /* 0x000fe200078e02ff */
[----:B------:R-:W-:Y:S02]  /*0810*/  SEL R11, R12, RZ, P2 ;  /* 0x000000ff0c0b7207 */ /* 0x000fe40001000000 */
[----:B0-----:R-:W-:Y:S02]  /*0820*/  FSEL R16, R16, R33, !P5 ;  /* 0x0000002110107208 */ /* 0x001fe40006800000 */
[----:B------:R-:W-:Y:S01]  /*0830*/  FSEL R17, R17, R31, !P5 ;  /* 0x0000001f11117208 */ /* 0x000fe20006800000 */
[----:B------:R-:W-:Y:S01]  /*0840*/  FADD R8, R11, R8 ;  /* 0x000000080b087221 */ /* 0x000fe20000000000 */
[----:B------:R-:W0:Y:S01]  /*0850*/  DSETP.GT.AND P5, PT, R18, R20, PT ;  /* 0x000000141200722a */ /* 0x000e220003fa4000 */
[----:B------:R-:W-:Y:S02]  /*0860*/  @!P4 FSEL R7, R7, RZ, !P6 ;  /* 0x000000ff0707c208 */ /* 0x000fe40007000000 */
[----:B------:R-:W-:-:S02]  /*0870*/  SHF.R.U32.HI R11, RZ, 0x1f, R0 ;  /* 0x0000001fff0b7819 */ /* 0x000fc40000011600 */
[----:B------:R-:W-:Y:S02]  /*0880*/  ISETP.GE.AND P4, PT, R4, c[0x0][0x198], PT ;  /* 0x0000660004007a0c */ /* 0x000fe40003f86270 */
[----:B------:R-:W-:Y:S02]  /*0890*/  LOP3.LUT P6, RZ, R6, 0x7fffffff, RZ, 0xc0, !PT ;  /* 0x7fffffff06ff7812 */ /* 0x000fe400078cc0ff */
[----:B------:R-:W-:Y:S02]  /*08a0*/  SEL R13, R13, RZ, P2 ;  /* 0x000000ff0d0d7207 */ /* 0x000fe40001000000 */
[----:B------:R-:W-:Y:S02]  /*08b0*/  LEA.HI.SX32 R0, R0, R11, 0x1b ;  /* 0x0000000b00007211 */ /* 0x000fe400078fdaff */
[----:B------:R-:W-:Y:S01]  /*08c0*/  SEL R6, R25, RZ, P1 ;  /* 0x000000ff19067207 */ /* 0x000fe20000800000 */
[----:B------:R-:W-:Y:S01]  /*08d0*/  FADD R10, R13, R8 ;  /* 0x000000080d0a7221 */ /* 0x000fe20000000000 */
[----:B------:R-:W-:-:S03]  /*08e0*/  IMAD.MOV.U32 R2, RZ, RZ, RZ ;  /* 0x000000ffff027224 */ /* 0x000fc600078e00ff */
[----:B------:R-:W-:Y:S01]  /*08f0*/  FADD R6, R6, R9 ;  /* 0x0000000906067221 */ /* 0x000fe20000000000 */
[----:B------:R-:W-:Y:S01]  /*0900*/  IMAD.WIDE R8, R0, R3, c[0x0][0x188] ;  /* 0x0000620000087625 */ /* 0x000fe200078e0203 */
[----:B0-----:R-:W-:Y:S01]  /*0910*/  @!P5 FSEL R10, R10, RZ, !P6 ;  /* 0x000000ff0a0ad208 */ /* 0x001fe20007000000 */
[----:B------:R-:W0:-:S03]  /*0920*/  DSETP.GT.AND P6, PT, R14, R20, PT ;  /* 0x000000140e00722a */ /* 0x000e060003fc4000 */
[----:B------:R1:W2:Y:S01]  /*0930*/  @!P4 LDG.E.EL R2, [R8.64] ;  /* 0x000000040802c981 */ /* 0x0002a2000c2e1900 */
[----:B------:R-:W-:Y:S01]  /*0940*/  SEL R11, R26, RZ, P1 ;  /* 0x000000ff1a0b7207 */ /* 0x000fe20000800000 */
[----:B------:R-:W3:Y:S01]  /*0950*/  DSETP.GT.AND P5, PT, R16, R20, PT ;  /* 0x000000141000722a */ /* 0x000ee20003fa4000 */
[----:B------:R-:W-:-:S03]  /*0960*/  SEL R27, R27, RZ, P0 ;  /* 0x000000ff1b1b7207 */ /* 0x000fc60000000000 */
[----:B------:R-:W-:Y:S01]  /*0970*/  FADD R6, R11, R6 ;  /* 0x000000060b067221 */ /* 0x000fe20000000000 */
[----:B------:R-:W-:Y:S01]  /*0980*/  SEL R11, R28, RZ, P0 ;  /* 0x000000ff1c0b7207 */ /* 0x000fe20000000000 */
[----:B------:R-:W-:Y:S01]  /*0990*/  FADD R24, R27, R24 ;  /* 0x000000181b187221 */ /* 0x000fe20000000000 */
[----:B------:R-:W-:-:S03]  /*09a0*/  LOP3.LUT P4, RZ, R29, 0x7fffffff, RZ, 0xc0, !PT ;  /* 0x7fffffff1dff7812 */ /* 0x000fc6000788c0ff */
[----:B------:R-:W-:Y:S01]  /*09b0*/  FADD R24, R11, R24 ;  /* 0x000000180b187221 */ /* 0x000fe20000000000 */
[----:B0-----:R-:W-:Y:S02]  /*09c0*/  @!P6 FSEL R6, R6, RZ, !P4 ;  /* 0x000000ff0606e208 */ /* 0x001fe40006000000 */
[----:B------:R-:W-:Y:S02]  /*09d0*/  LOP3.LUT P4, RZ, R30, 0x7fffffff, RZ, 0xc0, !PT ;  /* 0x7fffffff1eff7812 */ /* 0x000fe4000788c0ff */
[----:B------:R-:W-:Y:S02]  /*09e0*/  FSEL R7, R7, RZ, P3 ;  /* 0x000000ff07077208 */ /* 0x000fe40001800000 */
[----:B---3--:R-:W-:Y:S02]  /*09f0*/  @!P5 FSEL R24, R24, RZ, !P4 ;  /* 0x000000ff1818d208 */ /* 0x008fe40006000000 */
[----:B------:R-:W-:Y:S02]  /*0a00*/  FSEL R10, R10, RZ, P2 ;  /* 0x000000ff0a0a7208 */ /* 0x000fe40001000000 */
[----:B-1----:R-:W-:-:S02]  /*0a10*/  FSEL R8, R6, RZ, P1 ;  /* 0x000000ff06087208 */ /* 0x002fc40000800000 */
[----:B------:R-:W-:Y:S01]  /*0a20*/  FSEL R24, R24, RZ, P0 ;  /* 0x000000ff18187208 */ /* 0x000fe20000000000 */
[----:B------:R-:W0:Y:S04]  /*0a30*/  SHFL.BFLY PT, R6, R7, 0x10, 0x1f ;  /* 0x0e001f0007067f89 */ /* 0x000e2800000e0000 */
[----:B------:R-:W1:Y:S04]  /*0a40*/  SHFL.BFLY PT, R9, R10, 0x10, 0x1f ;  /* 0x0e001f000a097f89 */ /* 0x000e6800000e0000 */
[----:B------:R-:W3:Y:S04]  /*0a50*/  SHFL.BFLY PT, R15, R24, 0x10, 0x1f ;  /* 0x0e001f00180f7f89 */ /* 0x000ee800000e0000 */
[----:B------:R-:W4:Y:S01]  /*0a60*/  SHFL.BFLY PT, R13, R8, 0x10, 0x1f ;  /* 0x0e001f00080d7f89 */ /* 0x000f2200000e0000 */
[----:B0-----:R-:W-:Y:S01]  /*0a70*/  FADD R6, R7, R6 ;  /* 0x0000000607067221 */ /* 0x001fe20000000000 */
[----:B-1----:R-:W-:-:S04]  /*0a80*/  FADD R11, R10, R9 ;  /* 0x000000090a0b7221 */ /* 0x002fc80000000000 */
[----:B------:R-:W0:Y:S01]  /*0a90*/  SHFL.BFLY PT, R9, R6, 0x8, 0x1f ;  /* 0x0d001f0006097f89 */ /* 0x000e2200000e0000 */
[----:B---3--:R-:W-:-:S03]  /*0aa0*/  FADD R16, R24, R15 ;  /* 0x0000000f18107221 */ /* 0x008fc60000000000 */
[----:B------:R-:W1:Y:S04]  /*0ab0*/  SHFL.BFLY PT, R12, R11, 0x8, 0x1f ;  /* 0x0d001f000b0c7f89 */ /* 0x000e6800000e0000 */
[----:B------:R-:W3:Y:S01]  /*0ac0*/  SHFL.BFLY PT, R7, R16, 0x8, 0x1f ;  /* 0x0d001f0010077f89 */ /* 0x000ee200000e0000 */
[----:B----4-:R-:W-:-:S05]  /*0ad0*/  FADD R13, R8, R13 ;  /* 0x0000000d080d7221 */ /* 0x010fca0000000000 */
[----:B------:R-:W4:Y:S01]  /*0ae0*/  SHFL.BFLY PT, R14, R13, 0x8, 0x1f ;  /* 0x0d001f000d0e7f89 */ /* 0x000f2200000e0000 */
[----:B0-----:R-:W-:Y:S01]  /*0af0*/  FADD R9, R6, R9 ;  /* 0x0000000906097221 */ /* 0x001fe20000000000 */
[----:B-1----:R-:W-:-:S04]  /*0b00*/  FADD R12, R11, R12 ;  /* 0x0000000c0b0c7221 */ /* 0x002fc80000000000 */
[----:B------:R-:W0:Y:S01]  /*0b10*/  SHFL.BFLY PT, R8, R9, 0x4, 0x1f ;  /* 0x0c801f0009087f89 */ /* 0x000e2200000e0000 */
[----:B---3--:R-:W-:-:S03]  /*0b20*/  FADD R17, R16, R7 ;  /* 0x0000000710117221 */ /* 0x008fc60000000000 */
[----:B------:R-:W1:Y:S04]  /*0b30*/  SHFL.BFLY PT, R7, R12, 0x4, 0x1f ;  /* 0x0c801f000c077f89 */ /* 0x000e6800000e0000 */
[----:B------:R-:W3:Y:S01]  /*0b40*/  SHFL.BFLY PT, R18, R17, 0x4, 0x1f ;  /* 0x0c801f0011127f89 */ /* 0x000ee200000e0000 */
[----:B----4-:R-:W-:-:S03]  /*0b50*/  FADD R14, R13, R14 ;  /* 0x0000000e0d0e7221 */ /* 0x010fc60000000000 */
[----:B------:R-:W4:Y:S04]  /*0b60*/  S2R R6, SR_TID.X ;  /* 0x0000000000067919 */ /* 0x000f280000002100 */
[----:B------:R-:W5:Y:S01]  /*0b70*/  SHFL.BFLY PT, R15, R14, 0x4, 0x1f ;  /* 0x0c801f000e0f7f89 */ /* 0x000f6200000e0000 */
[----:B0-----:R-:W-:Y:S01]  /*0b80*/  FADD R8, R9, R8 ;  /* 0x0000000809087221 */ /* 0x001fe20000000000 */
[----:B-1----:R-:W-:-:S04]  /*0b90*/  FADD R10, R12, R7 ;  /* 0x000000070c0a7221 */ /* 0x002fc80000000000 */
[----:B------:R-:W0:Y:S01]  /*0ba0*/  SHFL.BFLY PT, R7, R8, 0x2, 0x1f ;  /* 0x0c401f0008077f89 */ /* 0x000e2200000e0000 */
[----:B---3--:R-:W-:-:S03]  /*0bb0*/  FADD R18, R17, R18 ;  /* 0x0000001211127221 */ /* 0x008fc60000000000 */
[----:B------:R-:W1:Y:S04]  /*0bc0*/  SHFL.BFLY PT, R11, R10, 0x2, 0x1f ;  /* 0x0c401f000a0b7f89 */ /* 0x000e6800000e0000 */
[----:B------:R-:W3:Y:S01]  /*0bd0*/  SHFL.BFLY PT, R9, R18, 0x2, 0x1f ;  /* 0x0c401f0012097f89 */ /* 0x000ee200000e0000 */
[----:B-----5:R-:W-:Y:S01]  /*0be0*/  FADD R15, R14, R15 ;  /* 0x0000000f0e0f7221 */ /* 0x020fe20000000000 */
[----:B----4-:R-:W-:-:S04]  /*0bf0*/  LOP3.LUT R12, R6, 0x1f, RZ, 0xc0, !PT ;  /* 0x0000001f060c7812 */ /* 0x010fc800078ec0ff */
[----:B------:R-:W4:Y:S01]  /*0c00*/  SHFL.BFLY PT, R16, R15, 0x2, 0x1f ;  /* 0x0c401f000f107f89 */ /* 0x000f2200000e0000 */
[----:B------:R-:W-:Y:S01]  /*0c10*/  ISETP.GE.U32.AND P0, PT, R12, 0x2, PT ;  /* 0x000000020c00780c */ /* 0x000fe20003f06070 */
[----:B------:R-:W-:Y:S01]  /*0c20*/  IMAD.SHL.U32 R12, R6, 0x4, RZ ;  /* 0x00000004060c7824 */ /* 0x000fe200078e00ff */
[----:B0-----:R-:W-:-:S04]  /*0c30*/  FADD R17, R8, R7 ;  /* 0x0000000708117221 */ /* 0x001fc80000000000 */
[----:B------:R-:W-:Y:S01]  /*0c40*/  LOP3.LUT R7, R12, 0x4, RZ, 0xc0, !PT ;  /* 0x000000040c077812 */ /* 0x000fe200078ec0ff */
[----:B-1----:R-:W-:Y:S01]  /*0c50*/  FADD R20, R10, R11 ;  /* 0x0000000b0a147221 */ /* 0x002fe20000000000 */
[----:B------:R-:W-:-:S03]  /*0c60*/  SHF.R.U32.HI R11, RZ, 0x5, R6 ;  /* 0x00000005ff0b7819 */ /* 0x000fc60000011606 */
[----:B------:R-:W-:Y:S01]  /*0c70*/  IMAD.SHL.U32 R8, R7, 0x4, RZ ;  /* 0x0000000407087824 */ /* 0x000fe200078e00ff */
[----:B---3--:R-:W-:Y:S01]  /*0c80*/  FADD R22, R18, R9 ;  /* 0x0000000912167221 */ /* 0x008fe20000000000 */
[----:B------:R-:W-:Y:S02]  /*0c90*/  SGXT.U32 R9, R11, 0x2 ;  /* 0x000000020b09781a */ /* 0x000fe40000000000 */
[C---:B------:R-:W-:Y:S02]  /*0ca0*/  LOP3.LUT R18, R7.reuse, 0x1, RZ, 0xfc, !PT ;  /* 0x0000000107127812 */ /* 0x040fe400078efcff */
[C---:B------:R-:W-:Y:S02]  /*0cb0*/  LOP3.LUT R19, R7.reuse, 0x2, RZ, 0xfc, !PT ;  /* 0x0000000207137812 */ /* 0x040fe400078efcff */
[----:B------:R-:W-:Y:S01]  /*0cc0*/  LOP3.LUT R21, R7, 0x3, RZ, 0xfc, !PT ;  /* 0x0000000307157812 */ /* 0x000fe200078efcff */
[----:B------:R-:W-:Y:S01]  /*0cd0*/  IMAD.SHL.U32 R12, R9, 0x4, RZ ;  /* 0x00000004090c7824 */ /* 0x000fe200078e00ff */
[----:B------:R-:W-:Y:S01]  /*0ce0*/  LOP3.LUT R8, R8, R9, RZ, 0xfc, !PT ;  /* 0x0000000908087212 */ /* 0x000fe200078efcff */
[----:B------:R-:W-:Y:S01]  /*0cf0*/  IMAD.SHL.U32 R9, R18, 0x10, RZ ;  /* 0x0000001012097824 */ /* 0x000fe200078e00ff */
[----:B------:R-:W-:Y:S01]  /*0d00*/  ISETP.GE.AND P1, PT, R6, 0x20, PT ;  /* 0x000000200600780c */ /* 0x000fe20003f26270 */
[----:B------:R-:W-:-:S02]  /*0d10*/  IMAD.SHL.U32 R11, R19, 0x10, RZ ;  /* 0x00000010130b7824 */ /* 0x000fc400078e00ff */
[----:B------:R-:W-:Y:S01]  /*0d20*/  IMAD.SHL.U32 R13, R21, 0x10, RZ ;  /* 0x00000010150d7824 */ /* 0x000fe200078e00ff */
[-C--:B------:R-:W-:Y:S01]  /*0d30*/  LOP3.LUT R9, R9, R12.reuse, RZ, 0xfc, !PT ;  /* 0x0000000c09097212 */ /* 0x080fe200078efcff */
[----:B----4-:R-:W-:Y:S01]  /*0d40*/  FADD R16, R15, R16 ;  /* 0x000000100f107221 */ /* 0x010fe20000000000 */
[-C--:B------:R-:W-:Y:S02]  /*0d50*/  LOP3.LUT R11, R11, R12.reuse, RZ, 0xfc, !PT ;  /* 0x0000000c0b0b7212 */ /* 0x080fe400078efcff */
[----:B------:R-:W-:Y:S01]  /*0d60*/  LOP3.LUT R13, R13, R12, RZ, 0xfc, !PT ;  /* 0x0000000c0d0d7212 */ /* 0x000fe200078efcff */
[----:B------:R-:W-:Y:S04]  /*0d70*/  @!P0 STS [R8.X4], R17 ;  /* 0x0000001108008388 */ /* 0x000fe80000004800 */
[----:B------:R-:W-:Y:S04]  /*0d80*/  @!P0 STS [R9], R20 ;  /* 0x0000001409008388 */ /* 0x000fe80000000800 */
[----:B------:R-:W-:Y:S04]  /*0d90*/  @!P0 STS [R11], R16 ;  /* 0x000000100b008388 */ /* 0x000fe80000000800 */
[----:B------:R-:W-:Y:S04]  /*0da0*/  @!P0 STS [R13], R22 ;  /* 0x000000160d008388 */ /* 0x000fe80000000800 */
[----:B------:R-:W-:Y:S06]  /*0db0*/  BAR.SYNC 0x0 ;  /* 0x0000000000007b1d */ /* 0x000fec0000000000 */
[----:B------:R-:W0:Y:S04]  /*0dc0*/  @!P1 LDS R5, [R6.X4] ;  /* 0x0000000006059984 */ /* 0x000e280000004800 */
[----:B0-----:R-:W0:Y:S01]  /*0dd0*/  SHFL.BFLY PT, R10, R5, 0x2, 0x1f ;  /* 0x0c401f00050a7f89 */ /* 0x001e2200000e0000 */
[----:B------:R-:W-:Y:S01]  /*0de0*/  LOP3.LUT P0, RZ, R6, 0x3, RZ, 0xc0, !PT ;  /* 0x0000000306ff7812 */ /* 0x000fe2000780c0ff */
[----:B0-----:R-:W-:-:S05]  /*0df0*/  FADD R14, R5, R10 ;  /* 0x0000000a050e7221 */ /* 0x001fca0000000000 */
[----:B------:R-:W0:Y:S01]  /*0e00*/  SHFL.BFLY PT, R15, R14, 0x1, 0x1f ;  /* 0x0c201f000e0f7f89 */ /* 0x000e2200000e0000 */
[----:B------:R-:W-:Y:S01]  /*0e10*/  ISETP.LT.AND P0, PT, R6, 0x20, !P0 ;  /* 0x000000200600780c */ /* 0x000fe20004701270 */
[----:B0-----:R-:W-:-:S12]  /*0e20*/  FADD R15, R14, R15 ;  /* 0x0000000f0e0f7221 */ /* 0x001fd80000000000 */
[----:B------:R-:W-:Y:S04]  /*0e30*/  @P0 STS [R6.X4], R15 ;  /* 0x0000000f06000388 */ /* 0x000fe80000004800 */
[----:B------:R-:W-:Y:S06]  /*0e40*/  BAR.SYNC 0x0 ;  /* 0x0000000000007b1d */ /* 0x000fec0000000000 */
[----:B------:R-:W-:Y:S04]  /*0e50*/  LDS R9, [R18.X16] ;  /* 0x0000000012097984 */ /* 0x000fe8000000c800 */
[----:B------:R-:W-:Y:S04]  /*0e60*/  LDS R10, [R19.X16] ;  /* 0x00000000130a7984 */ /* 0x000fe8000000c800 */
[----:B------:R-:W-:Y:S04]  /*0e70*/  LDS R11, [R21.X16] ;  /* 0x00000000150b7984 */ /* 0x000fe8000000c800 */
[----:B------:R-:W0:Y:S01]  /*0e80*/  LDS R8, [R7.X16] ;  /* 0x0000000007087984 */ /* 0x000e22000000c800 */
[----:B------:R-:W-:-:S03]  /*0e90*/  LOP3.LUT R13, R6, 0x7, RZ, 0xc0, !PT ;  /* 0x00000007060d7812 */ /* 0x000fc600078ec0ff */
[----:B------:R-:W-:Y:S06]  /*0ea0*/  BAR.SYNC 0x0 ;  /* 0x0000000000007b1d */ /* 0x000fec0000000000 */
[C---:B--2---:R-:W-:Y:S02]  /*0eb0*/  FSETP.GT.AND P1, PT, |R2|.reuse, 8.50705917302346158658e+37, PT ;  /* 0x7e8000000200780b */ /* 0x044fe40003f24200 */
[----:B------:R-:W-:Y:S02]  /*0ec0*/  FSETP.GEU.AND P2, PT, |R2|, 1.175494350822287508e-38, PT ;  /* 0x008000000200780b */ /* 0x000fe40003f4e200 */
[----:B------:R-:W-:-:S09]  /*0ed0*/  SHF.R.U32.HI R5, RZ, 0x3, R6 ;  /* 0x00000003ff057819 */ /* 0x000fd20000011606 */
[----:B------:R-:W-:Y:S01]  /*0ee0*/  @P1 FMUL R2, R2, 0.25 ;  /* 0x3e80000002021820 */ /* 0x000fe20000400000 */
[----:B0-----:R-:W-:Y:S04]  /*0ef0*/  STS.128 [R7.X4], R8 ;  /* 0x0000000807007388 */ /* 0x001fe80000004c00 */
[----:B------:R-:W-:Y:S06]  /*0f00*/  BAR.SYNC 0x0 ;  /* 0x0000000000007b1d */ /* 0x000fec0000000000 */
[----:B------:R-:W0:Y:S01]  /*0f10*/  LDS R13, [R13.X4] ;  /* 0x000000000d0d7984 */ /* 0x000e220000004800 */
[----:B------:R-:W-:Y:S01]  /*0f20*/  @!P2 FMUL R2, R2, 16777216 ;  /* 0x4b8000000202a820 */ /* 0x000fe20000400000 */
[----:B------:R-:W-:Y:S01]  /*0f30*/  SGXT.U32 R5, R5, 0x2 ;  /* 0x000000020505781a */ /* 0x000fe20000000000 */
[----:B------:R-:W-:-:S03]  /*0f40*/  IMAD.MOV.U32 R6, RZ, RZ, 0x3e800000 ;  /* 0x3e800000ff067424 */ /* 0x000fc600078e00ff */
[----:B------:R-:W-:Y:S01]  /*0f50*/  LOP3.LUT P0, RZ, R12, R5, RZ, 0xfc, !PT ;  /* 0x000000050cff7212 */ /* 0x000fe2000780fcff */
[----:B------:R-:W1:Y:S01]  /*0f60*/  MUFU.RCP R2, R2 ;  /* 0x0000000200027308 */ /* 0x000e620000001000 */
[----:B------:R-:W-:Y:S02]  /*0f70*/  FSEL R5, R6, 1, P1 ;  /* 0x3f80000006057808 */ /* 0x000fe40000800000 */
[----:B------:R-:W-:Y:S01]  /*0f80*/  ISETP.LT.AND P0, PT, R4, c[0x0][0x198], !P0 ;  /* 0x0000660004007a0c */ /* 0x000fe20004701270 */
[C---:B------:R-:W-:Y:S02]  /*0f90*/  IMAD R7, R0.reuse, -0xac, R4 ;  /* 0xffffff5400077824 */ /* 0x040fe400078e0204 */
[----:B------:R-:W-:Y:S02]  /*0fa0*/  @!P2 FMUL R5, R5, 16777216 ;  /* 0x4b8000000505a820 */ /* 0x000fe40000400000 */
[----:B------:R-:W-:Y:S02]  /*0fb0*/  IMAD R4, R0, 0x750, R7 ;  /* 0x0000075000047824 */ /* 0x000fe400078e0207 */
[----:B-1----:R-:W-:-:S02]  /*0fc0*/  FMUL R0, R2, R5 ;  /* 0x0000000502007220 */ /* 0x002fc40000400000 */
[----:B------:R-:W-:Y:S02]  /*0fd0*/  IMAD.WIDE R4, R4, R3, c[0x0][0x190] ;  /* 0x0000640004047625 */ /* 0x000fe400078e0203 */
[----:B0-----:R-:W-:Y:S02]  /*0fe0*/  FMUL R13, R13, R0 ;  /* 0x000000000d0d7220 */ /* 0x001fe40000400000 */
[----:B------:R-:W-:Y:S05]  /*0ff0*/  @!P0 EXIT ;  /* 0x000000000000894d */ /* 0x000fea0003800000 */
[----:B------:R-:W-:Y:S01]  /*1000*/  STG.E [R4.64], R13 ;  /* 0x0000000d04007986 */ /* 0x000fe2000c101904 */
[----:B------:R-:W-:Y:S05]  /*1010*/  EXIT ;  /* 0x000000000000794d */ /* 0x000fea0003800000 */
.L_x_0:
[----:B------:R-:W-:-:S00]  /*1020*/  BRA `(.L_x_0) ;  /* 0xfffffff000007947 */ /* 0x000fc0000383ffff */
[----:B------:R-:W-:-:S00]  /*1030*/  NOP ;  /* 0x0000000000007918 */ /* 0x000fc00000000000 */
        /* <DEDUP_REMOVED lines=12> */
.L_x_1:


//--------------------- .nv.shared.triton__0d1d2d3d4d5d678 --------------------------
	.section	.nv.shared.triton__0d1d2d3d4d5d678,"aw",@nobits
	.align	16
